//
// Generated by NVIDIA NVVM Compiler
//
// Compiler Build ID: CL-36424714
// Cuda compilation tools, release 13.0, V13.0.88
// Based on NVVM 20.0.0
//

.version 9.0
.target sm_100
.address_size 64

	// .globl	_Z8gpu_cuitiiPc
.extern .func  (.param .b32 func_retval0) vprintf
(
	.param .b64 vprintf_param_0,
	.param .b64 vprintf_param_1
)
;
.global .align 1 .b8 $str[14] = {99, 111, 117, 110, 116, 32, 37, 100, 44, 32, 37, 115, 10};

.visible .entry _Z8gpu_cuitiiPc(
	.param .u32 _Z8gpu_cuitiiPc_param_0,
	.param .u32 _Z8gpu_cuitiiPc_param_1,
	.param .u64 .ptr .align 1 _Z8gpu_cuitiiPc_param_2
)
{
	.local .align 16 .b8 	__local_depot0[16];
	.reg .b64 	%SP;
	.reg .b64 	%SPL;
	.reg .pred 	%p<2>;
	.reg .b32 	%r<6>;
	.reg .b64 	%rd<6>;

	mov.u64 	%SPL, __local_depot0;
	cvta.local.u64 	%SP, %SPL;
	ld.param.u32 	%r1, [_Z8gpu_cuitiiPc_param_0];
	ld.param.u32 	%r2, [_Z8gpu_cuitiiPc_param_1];
	ld.param.u64 	%rd1, [_Z8gpu_cuitiiPc_param_2];
	mov.u32 	%r3, %tid.x;
	setp.ge.s32 	%p1, %r3, %r2;
	@%p1 bra 	$L__BB0_2;
	add.u64 	%rd2, %SP, 0;
	add.u64 	%rd3, %SPL, 0;
	st.local.u32 	[%rd3], %r1;
	st.local.u64 	[%rd3+8], %rd1;
	mov.u64 	%rd4, $str;
	cvta.global.u64 	%rd5, %rd4;
	{ // callseq 0, 0
	.param .b64 param0;
	st.param.b64 	[param0], %rd5;
	.param .b64 param1;
	st.param.b64 	[param1], %rd2;
	.param .b32 retval0;
	call.uni (retval0), 
	vprintf, 
	(
	param0, 
	param1
	);
	ld.param.b32 	%r4, [retval0];
	} // callseq 0
$L__BB0_2:
	ret;

}


// ===== COMPILED SASS (sm_100) =====

	.target	sm_100

	.elftype	@"ET_EXEC"


//--------------------- .note.nv.tkinfo           --------------------------
	.section	.note.nv.tkinfo,"",@"SHT_NOTE"
	.sectionflags	@"SHF_NOTE_NV_TKINFO"
	.tkinfo
        /*0018*/ 	.word	0x00000002
        /*0030*/ 	.string	""
        /*0030*/ 	.string	"ptxas"
        /*0030*/ 	.string	"Cuda compilation tools, release 13.0, V13.0.88"
        /*0030*/ 	.string	"Build cuda_13.0.r13.0/compiler.36424714_0"
        /*0030*/ 	.string	"-arch sm_100 -m 64 "



//--------------------- .note.nv.cuinfo           --------------------------
	.section	.note.nv.cuinfo,"",@"SHT_NOTE"
	.sectionflags	@"SHF_NOTE_NV_CUINFO"
        /*0018*/ 	.short	0x0002
        /*001a*/ 	.short	0x0064
        /*001c*/ 	.short	0x0082
	.zero		2


//--------------------- .nv.info                  --------------------------
	.section	.nv.info,"",@"SHT_CUDA_INFO"
	.align	4


	//----- nvinfo : EIATTR_REGCOUNT
	.align		4
        /*0000*/ 	.byte	0x04, 0x2f
        /*0002*/ 	.short	(.L_2 - .L_1)
	.align		4
.L_1:
        /*0004*/ 	.word	index@(_Z8gpu_cuitiiPc)
        /*0008*/ 	.word	0x00000018


	//----- nvinfo : EIATTR_FRAME_SIZE
	.align		4
.L_2:
        /*000c*/ 	.byte	0x04, 0x11
        /*000e*/ 	.short	(.L_4 - .L_3)
	.align		4
.L_3:
        /*0010*/ 	.word	index@(_Z8gpu_cuitiiPc)
        /*0014*/ 	.word	0x00000010


	//----- nvinfo : EIATTR_MIN_STACK_SIZE
	.align		4
.L_4:
        /*0018*/ 	.byte	0x04, 0x12
        /*001a*/ 	.short	(.L_6 - .L_5)
	.align		4
.L_5:
        /*001c*/ 	.word	index@(_Z8gpu_cuitiiPc)
        /*0020*/ 	.word	0x00000010
.L_6:


//--------------------- .nv.compat                --------------------------
	.section	.nv.compat,"",@"SHT_CUDA_COMPAT_INFO"
	.align	4
        /*0000*/ 	.byte	0x02, 0x09, 0x00, 0x00, 0x02, 0x02, 0x01, 0x00, 0x02, 0x05, 0x05, 0x00, 0x03, 0x07, 0x01, 0x01
        /*0010*/ 	.byte	0x02, 0x03, 0x00, 0x00, 0x02, 0x06, 0x01, 0x00, 0x04, 0x0b, 0x08, 0x00, 0x09, 0x00, 0x00, 0x00
        /*0020*/ 	.byte	0x00, 0x00, 0x00, 0x00


//--------------------- .nv.info._Z8gpu_cuitiiPc  --------------------------
	.section	.nv.info._Z8gpu_cuitiiPc,"",@"SHT_CUDA_INFO"
	.sectionflags	@""
	.align	4


	//----- nvinfo : EIATTR_CUDA_API_VERSION
	.align		4
        /*0000*/ 	.byte	0x04, 0x37
        /*0002*/ 	.short	(.L_8 - .L_7)
.L_7:
        /*0004*/ 	.word	0x00000082


	//----- nvinfo : EIATTR_KPARAM_INFO
	.align		4
.L_8:
        /*0008*/ 	.byte	0x04, 0x17
        /*000a*/ 	.short	(.L_10 - .L_9)
.L_9:
        /*000c*/ 	.word	0x00000000
        /*0010*/ 	.short	0x0002
        /*0012*/ 	.short	0x0008
        /*0014*/ 	.byte	0x00, 0xf5, 0x21, 0x00


	//----- nvinfo : EIATTR_KPARAM_INFO
	.align		4
.L_10:
        /*0018*/ 	.byte	0x04, 0x17
        /*001a*/ 	.short	(.L_12 - .L_11)
.L_11:
        /*001c*/ 	.word	0x00000000
        /*0020*/ 	.short	0x0001
        /*0022*/ 	.short	0x0004
        /*0024*/ 	.byte	0x00, 0xf0, 0x11, 0x00


	//----- nvinfo : EIATTR_KPARAM_INFO
	.align		4
.L_12:
        /*0028*/ 	.byte	0x04, 0x17
        /*002a*/ 	.short	(.L_14 - .L_13)
.L_13:
        /*002c*/ 	.word	0x00000000
        /*0030*/ 	.short	0x0000
        /*0032*/ 	.short	0x0000
        /*0034*/ 	.byte	0x00, 0xf0, 0x11, 0x00


	//----- nvinfo : EIATTR_SPARSE_MMA_MASK
	.align		4
.L_14:
        /*0038*/ 	.byte	0x03, 0x50
        /*003a*/ 	.short	0x0000


	//----- nvinfo : EIATTR_MAXREG_COUNT
	.align		4
        /*003c*/ 	.byte	0x03, 0x1b
        /*003e*/ 	.short	0x00ff


	//----- nvinfo : EIATTR_EXTERNS
	.align		4
        /*0040*/ 	.byte	0x04, 0x0f
        /*0042*/ 	.short	(.L_16 - .L_15)


	//   ....[0]....
	.align		4
.L_15:
        /*0044*/ 	.word	index@(vprintf)


	//----- nvinfo : EIATTR_MERCURY_ISA_VERSION
	.align		4
.L_16:
        /*0048*/ 	.byte	0x03, 0x5f
        /*004a*/ 	.short	0x0101


	//----- nvinfo : EIATTR_VRC_CTA_INIT_COUNT
	.align		4
        /*004c*/ 	.byte	0x02, 0x4a
	.zero		1
	.zero		1


	//----- nvinfo : EIATTR_SYSCALL_OFFSETS
	.align		4
        /*0050*/ 	.byte	0x04, 0x46
        /*0052*/ 	.short	(.L_18 - .L_17)


	//   ....[0]....
.L_17:
        /*0054*/ 	.word	0x00000140


	//----- nvinfo : EIATTR_EXIT_INSTR_OFFSETS
	.align		4
.L_18:
        /*0058*/ 	.byte	0x04, 0x1c
        /*005a*/ 	.short	(.L_20 - .L_19)


	//   ....[0]....
.L_19:
        /*005c*/ 	.word	0x00000090


	//   ....[1]....
        /*0060*/ 	.word	0x00000150


	//----- nvinfo : EIATTR_CRS_STACK_SIZE
	.align		4
.L_20:
        /*0064*/ 	.byte	0x04, 0x1e
        /*0066*/ 	.short	(.L_22 - .L_21)
.L_21:
        /*0068*/ 	.word	0x00000000


	//----- nvinfo : EIATTR_CBANK_PARAM_SIZE
	.align		4
.L_22:
        /*006c*/ 	.byte	0x03, 0x19
        /*006e*/ 	.short	0x0010


	//----- nvinfo : EIATTR_PARAM_CBANK
	.align		4
        /*0070*/ 	.byte	0x04, 0x0a
        /*0072*/ 	.short	(.L_24 - .L_23)
	.align		4
.L_23:
        /*0074*/ 	.word	index@(.nv.constant0._Z8gpu_cuitiiPc)
        /*0078*/ 	.short	0x0380
        /*007a*/ 	.short	0x0010


	//----- nvinfo : EIATTR_SW_WAR
	.align		4
.L_24:
        /*007c*/ 	.byte	0x04, 0x36
        /*007e*/ 	.short	(.L_26 - .L_25)
.L_25:
        /*0080*/ 	.word	0x00000008
.L_26:


//--------------------- .nv.callgraph             --------------------------
	.section	.nv.callgraph,"",@"SHT_CUDA_CALLGRAPH"
	.align	4
	.sectionentsize	8
	.align		4
        /*0000*/ 	.word	0x00000000
	.align		4
        /*0004*/ 	.word	0xffffffff
	.align		4
        /*0008*/ 	.word	index@(_Z8gpu_cuitiiPc)
	.align		4
        /*000c*/ 	.word	index@(vprintf)
	.align		4
        /*0010*/ 	.word	0x00000000
	.align		4
        /*0014*/ 	.word	0xfffffffe
	.align		4
        /*0018*/ 	.word	0x00000000
	.align		4
        /*001c*/ 	.word	0xfffffffd
	.align		4
        /*0020*/ 	.word	0x00000000
	.align		4
        /*0024*/ 	.word	0xfffffffc


//--------------------- .nv.constant4             --------------------------
	.section	.nv.constant4,"a",@progbits
	.align	8
	.align		8
.nv.constant4:
        /*0000*/ 	.dword	vprintf
	.align		8
        /*0008*/ 	.dword	$str


//--------------------- .text._Z8gpu_cuitiiPc     --------------------------
	.section	.text._Z8gpu_cuitiiPc,"ax",@progbits
	.align	128
        .global         _Z8gpu_cuitiiPc
        .type           _Z8gpu_cuitiiPc,@function
        .size           _Z8gpu_cuitiiPc,(.L_x_2 - _Z8gpu_cuitiiPc)
        .other          _Z8gpu_cuitiiPc,@"STO_CUDA_ENTRY STV_DEFAULT"
_Z8gpu_cuitiiPc:
.text._Z8gpu_cuitiiPc:
[----:B------:R-:W0:Y:S01]  /*0000*/  LDC R1, c[0x0][0x37c] ;  /* 0x0000df00ff017b82 */ /* 0x000e220000000800 */
[----:B------:R-:W1:Y:S01]  /*0010*/  S2R R0, SR_TID.X ;  /* 0x0000000000007919 */ /* 0x000e620000002100 */
[----:B------:R-:W1:Y:S01]  /*0020*/  LDCU UR6, c[0x0][0x384] ;  /* 0x00007080ff0677ac */ /* 0x000e620008000800 */
[----:B0-----:R-:W-:Y:S01]  /*0030*/  VIADD R1, R1, 0xfffffff0 ;  /* 0xfffffff001017836 */ /* 0x001fe20000000000 */
[----:B------:R-:W0:Y:S01]  /*0040*/  LDCU UR4, c[0x0][0x2f8] ;  /* 0x00005f00ff0477ac */ /* 0x000e220008000800 */
[----:B------:R-:W2:Y:S03]  /*0050*/  LDCU UR5, c[0x0][0x2fc] ;  /* 0x00005f80ff0577ac */ /* 0x000ea60008000800 */
[----:B0-----:R-:W-:-:S05]  /*0060*/  IADD3 R6, P1, PT, R1, UR4, RZ ;  /* 0x0000000401067c10 */ /* 0x001fca000ff3e0ff */
[----:B--2---:R-:W-:Y:S01]  /*0070*/  IMAD.X R7, RZ, RZ, UR5, P1 ;  /* 0x00000005ff077e24 */ /* 0x004fe200088e06ff */
[----:B-1----:R-:W-:-:S13]  /*0080*/  ISETP.GE.AND P0, PT, R0, UR6, PT ;  /* 0x0000000600007c0c */ /* 0x002fda000bf06270 */
[----:B------:R-:W-:Y:S05]  /*0090*/  @P0 EXIT ;  /* 0x000000000000094d */ /* 0x000fea0003800000 */
[----:B------:R-:W0:Y:S01]  /*00a0*/  LDC.64 R10, c[0x0][0x388] ;  /* 0x0000e200ff0a7b82 */ /* 0x000e220000000a00 */
[----:B------:R-:W-:Y:S01]  /*00b0*/  MOV R0, 0x0 ;  /* 0x0000000000007802 */ /* 0x000fe20000000f00 */
[----:B------:R-:W1:Y:S06]  /*00c0*/  LDCU.64 UR4, c[0x4][0x8] ;  /* 0x01000100ff0477ac */ /* 0x000e6c0008000a00 */
[----:B------:R-:W2:Y:S08]  /*00d0*/  LDC R8, c[0x0][0x380] ;  /* 0x0000e000ff087b82 */ /* 0x000eb00000000800 */
[----:B------:R3:W4:Y:S01]  /*00e0*/  LDC.64 R2, c[0x4][R0] ;  /* 0x0100000000027b82 */ /* 0x0007220000000a00 */
[----:B-1----:R-:W-:-:S02]  /*00f0*/  IMAD.U32 R4, RZ, RZ, UR4 ;  /* 0x00000004ff047e24 */ /* 0x002fc4000f8e00ff */
[----:B------:R-:W-:Y:S01]  /*0100*/  IMAD.U32 R5, RZ, RZ, UR5 ;  /* 0x00000005ff057e24 */ /* 0x000fe2000f8e00ff */
[----:B0-----:R3:W-:Y:S04]  /*0110*/  STL.64 [R1+0x8], R10 ;  /* 0x0000080a01007387 */ /* 0x0017e80000100a00 */
[----:B--2---:R3:W-:Y:S02]  /*0120*/  STL [R1], R8 ;  /* 0x0000000801007387 */ /* 0x0047e40000100800 */
[----:B------:R-:W-:-:S07]  /*0130*/  LEPC R20, `(.L_x_0) ;  /* 0x000000001014794e */ /* 0x000fce0000000000 */
[----:B---34-:R-:W-:Y:S05]  /*0140*/  CALL.ABS.NOINC R2 ;  /* 0x0000000002007343 */ /* 0x018fea0003c00000 */
.L_x_0:
[----:B------:R-:W-:Y:S05]  /*0150*/  EXIT ;  /* 0x000000000000794d */ /* 0x000fea0003800000 */
.L_x_1:
[----:B------:R-:W-:-:S00]  /*0160*/  BRA `(.L_x_1) ;  /* 0xfffffffc00fc7947 */ /* 0x000fc0000383ffff */
[----:B------:R-:W-:-:S00]  /*0170*/  NOP ;  /* 0x0000000000007918 */ /* 0x000fc00000000000 */
        /* <DEDUP_REMOVED lines=8> */
.L_x_2:


//--------------------- .nv.global.init           --------------------------
	.section	.nv.global.init,"aw",@progbits
.nv.global.init:
	.type		$str,@object
	.size		$str,(.L_0 - $str)
$str:
        /*0000*/ 	.byte	0x63, 0x6f, 0x75, 0x6e, 0x74, 0x20, 0x25, 0x64, 0x2c, 0x20, 0x25, 0x73, 0x0a, 0x00
.L_0:


//--------------------- .nv.shared.reserved.0     --------------------------
	.section	.nv.shared.reserved.0,"aw",@nobits
	.weak		__nv_reservedSMEM_offset_0_alias
	.size		__nv_reservedSMEM_offset_0_alias, 0, 64
	.other		__nv_reservedSMEM_offset_0_alias,@"STO_CUDA_RESERVED_SHARED STV_DEFAULT"
__nv_reservedSMEM_offset_0_alias:
	.zero		0
	.zero		64


//--------------------- .nv.constant0._Z8gpu_cuitiiPc --------------------------
	.section	.nv.constant0._Z8gpu_cuitiiPc,"a",@progbits
	.sectionflags	@""
	.align	4
.nv.constant0._Z8gpu_cuitiiPc:
	.zero		912


//--------------------- SYMBOLS --------------------------

	.type		.nv.reservedSmem.offset0,@object
	.size		.nv.reservedSmem.offset0,0x4
	.type		vprintf,@function
